//
// Generated by NVIDIA NVVM Compiler
//
// Compiler Build ID: CL-36424714
// Cuda compilation tools, release 13.0, V13.0.88
// Based on NVVM 20.0.0
//

.version 9.0
.target sm_100
.address_size 64

	// .globl	_Z12matrixSumGpuPiS_S_ii

.visible .entry _Z12matrixSumGpuPiS_S_ii(
	.param .u64 .ptr .align 1 _Z12matrixSumGpuPiS_S_ii_param_0,
	.param .u64 .ptr .align 1 _Z12matrixSumGpuPiS_S_ii_param_1,
	.param .u64 .ptr .align 1 _Z12matrixSumGpuPiS_S_ii_param_2,
	.param .u32 _Z12matrixSumGpuPiS_S_ii_param_3,
	.param .u32 _Z12matrixSumGpuPiS_S_ii_param_4
)
{
	.reg .pred 	%p<16>;
	.reg .b32 	%r<86>;
	.reg .b64 	%rd<37>;

	ld.param.u64 	%rd4, [_Z12matrixSumGpuPiS_S_ii_param_0];
	ld.param.u64 	%rd5, [_Z12matrixSumGpuPiS_S_ii_param_1];
	ld.param.u64 	%rd6, [_Z12matrixSumGpuPiS_S_ii_param_2];
	ld.param.u32 	%r18, [_Z12matrixSumGpuPiS_S_ii_param_3];
	ld.param.u32 	%r19, [_Z12matrixSumGpuPiS_S_ii_param_4];
	cvta.to.global.u64 	%rd1, %rd6;
	cvta.to.global.u64 	%rd2, %rd5;
	cvta.to.global.u64 	%rd3, %rd4;
	setp.lt.s32 	%p3, %r18, 1;
	@%p3 bra 	$L__BB0_20;
	setp.lt.s32 	%p4, %r19, 1;
	mov.u32 	%r20, %tid.x;
	mov.u32 	%r21, %ctaid.x;
	mov.u32 	%r22, %ntid.x;
	mad.lo.s32 	%r23, %r22, %r21, %r20;
	setp.ge.s32 	%p5, %r23, %r19;
	mov.u32 	%r24, %tid.y;
	mov.u32 	%r25, %ctaid.y;
	mov.u32 	%r26, %ntid.y;
	mad.lo.s32 	%r27, %r26, %r25, %r24;
	setp.ge.u32 	%p6, %r27, %r18;
	or.pred  	%p1, %p5, %p6;
	@%p4 bra 	$L__BB0_20;
	and.b32  	%r1, %r19, 7;
	add.s32 	%r2, %r1, -1;
	and.b32  	%r3, %r19, 3;
	and.b32  	%r4, %r19, 2147483640;
	and.b32  	%r30, %r19, 1;
	setp.eq.b32 	%p7, %r30, 1;
	not.pred 	%p8, %p7;
	or.pred  	%p2, %p8, %p1;
	neg.s32 	%r5, %r4;
	mov.b32 	%r80, 0;
$L__BB0_3:
	setp.lt.u32 	%p9, %r19, 8;
	mul.lo.s32 	%r7, %r80, %r19;
	mov.b32 	%r84, 0;
	mov.u32 	%r81, %r7;
	mov.u32 	%r82, %r5;
	@%p9 bra 	$L__BB0_7;
$L__BB0_4:
	.pragma "nounroll";
	@%p1 bra 	$L__BB0_6;
	mul.wide.u32 	%rd7, %r81, 4;
	add.s64 	%rd8, %rd3, %rd7;
	ld.global.u32 	%r32, [%rd8];
	add.s64 	%rd9, %rd2, %rd7;
	ld.global.u32 	%r33, [%rd9];
	add.s32 	%r34, %r33, %r32;
	add.s64 	%rd10, %rd1, %rd7;
	st.global.u32 	[%rd10], %r34;
	ld.global.u32 	%r35, [%rd8+4];
	ld.global.u32 	%r36, [%rd9+4];
	add.s32 	%r37, %r36, %r35;
	st.global.u32 	[%rd10+4], %r37;
	ld.global.u32 	%r38, [%rd8+8];
	ld.global.u32 	%r39, [%rd9+8];
	add.s32 	%r40, %r39, %r38;
	st.global.u32 	[%rd10+8], %r40;
	ld.global.u32 	%r41, [%rd8+12];
	ld.global.u32 	%r42, [%rd9+12];
	add.s32 	%r43, %r42, %r41;
	st.global.u32 	[%rd10+12], %r43;
	ld.global.u32 	%r44, [%rd8+16];
	ld.global.u32 	%r45, [%rd9+16];
	add.s32 	%r46, %r45, %r44;
	st.global.u32 	[%rd10+16], %r46;
	ld.global.u32 	%r47, [%rd8+20];
	ld.global.u32 	%r48, [%rd9+20];
	add.s32 	%r49, %r48, %r47;
	st.global.u32 	[%rd10+20], %r49;
	ld.global.u32 	%r50, [%rd8+24];
	ld.global.u32 	%r51, [%rd9+24];
	add.s32 	%r52, %r51, %r50;
	st.global.u32 	[%rd10+24], %r52;
	ld.global.u32 	%r53, [%rd8+28];
	ld.global.u32 	%r54, [%rd9+28];
	add.s32 	%r55, %r54, %r53;
	st.global.u32 	[%rd10+28], %r55;
$L__BB0_6:
	add.s32 	%r82, %r82, 8;
	add.s32 	%r81, %r81, 8;
	setp.eq.s32 	%p10, %r82, 0;
	mov.u32 	%r84, %r4;
	@%p10 bra 	$L__BB0_7;
	bra.uni 	$L__BB0_4;
$L__BB0_7:
	setp.eq.s32 	%p11, %r1, 0;
	@%p11 bra 	$L__BB0_19;
	setp.lt.u32 	%p12, %r2, 3;
	@%p12 bra 	$L__BB0_12;
	@%p1 bra 	$L__BB0_11;
	add.s32 	%r56, %r84, %r7;
	mul.wide.u32 	%rd11, %r56, 4;
	add.s64 	%rd12, %rd3, %rd11;
	ld.global.u32 	%r57, [%rd12];
	add.s64 	%rd13, %rd2, %rd11;
	ld.global.u32 	%r58, [%rd13];
	add.s32 	%r59, %r58, %r57;
	add.s64 	%rd14, %rd1, %rd11;
	st.global.u32 	[%rd14], %r59;
	cvt.u64.u32 	%rd15, %r7;
	cvt.u64.u32 	%rd16, %r84;
	add.s64 	%rd17, %rd16, %rd15;
	shl.b64 	%rd18, %rd17, 2;
	add.s64 	%rd19, %rd3, %rd18;
	ld.global.u32 	%r60, [%rd19+4];
	add.s64 	%rd20, %rd2, %rd18;
	ld.global.u32 	%r61, [%rd20+4];
	add.s32 	%r62, %r61, %r60;
	add.s64 	%rd21, %rd1, %rd18;
	st.global.u32 	[%rd21+4], %r62;
	ld.global.u32 	%r63, [%rd19+8];
	ld.global.u32 	%r64, [%rd20+8];
	add.s32 	%r65, %r64, %r63;
	st.global.u32 	[%rd21+8], %r65;
	ld.global.u32 	%r66, [%rd19+12];
	ld.global.u32 	%r67, [%rd20+12];
	add.s32 	%r68, %r67, %r66;
	st.global.u32 	[%rd21+12], %r68;
$L__BB0_11:
	add.s32 	%r84, %r84, 4;
$L__BB0_12:
	setp.eq.s32 	%p13, %r3, 0;
	@%p13 bra 	$L__BB0_19;
	setp.eq.s32 	%p14, %r3, 1;
	@%p14 bra 	$L__BB0_17;
	@%p1 bra 	$L__BB0_16;
	add.s32 	%r69, %r84, %r7;
	mul.wide.u32 	%rd22, %r69, 4;
	add.s64 	%rd23, %rd3, %rd22;
	ld.global.u32 	%r70, [%rd23];
	add.s64 	%rd24, %rd2, %rd22;
	ld.global.u32 	%r71, [%rd24];
	add.s32 	%r72, %r71, %r70;
	add.s64 	%rd25, %rd1, %rd22;
	st.global.u32 	[%rd25], %r72;
	cvt.u64.u32 	%rd26, %r7;
	cvt.u64.u32 	%rd27, %r84;
	add.s64 	%rd28, %rd27, %rd26;
	shl.b64 	%rd29, %rd28, 2;
	add.s64 	%rd30, %rd3, %rd29;
	ld.global.u32 	%r73, [%rd30+4];
	add.s64 	%rd31, %rd2, %rd29;
	ld.global.u32 	%r74, [%rd31+4];
	add.s32 	%r75, %r74, %r73;
	add.s64 	%rd32, %rd1, %rd29;
	st.global.u32 	[%rd32+4], %r75;
$L__BB0_16:
	add.s32 	%r84, %r84, 2;
$L__BB0_17:
	@%p2 bra 	$L__BB0_19;
	add.s32 	%r76, %r84, %r7;
	mul.wide.u32 	%rd33, %r76, 4;
	add.s64 	%rd34, %rd3, %rd33;
	ld.global.u32 	%r77, [%rd34];
	add.s64 	%rd35, %rd2, %rd33;
	ld.global.u32 	%r78, [%rd35];
	add.s32 	%r79, %r78, %r77;
	add.s64 	%rd36, %rd1, %rd33;
	st.global.u32 	[%rd36], %r79;
$L__BB0_19:
	add.s32 	%r80, %r80, 1;
	setp.ne.s32 	%p15, %r80, %r18;
	@%p15 bra 	$L__BB0_3;
$L__BB0_20:
	ret;

}


// ===== COMPILED SASS (sm_100) =====

	.target	sm_100

	.elftype	@"ET_EXEC"


//--------------------- .note.nv.tkinfo           --------------------------
	.section	.note.nv.tkinfo,"",@"SHT_NOTE"
	.sectionflags	@"SHF_NOTE_NV_TKINFO"
	.tkinfo
        /*0018*/ 	.word	0x00000002
        /*0030*/ 	.string	""
        /*0030*/ 	.string	"ptxas"
        /*0030*/ 	.string	"Cuda compilation tools, release 13.0, V13.0.88"
        /*0030*/ 	.string	"Build cuda_13.0.r13.0/compiler.36424714_0"
        /*0030*/ 	.string	"-arch sm_100 -m 64 "



//--------------------- .note.nv.cuinfo           --------------------------
	.section	.note.nv.cuinfo,"",@"SHT_NOTE"
	.sectionflags	@"SHF_NOTE_NV_CUINFO"
        /*0018*/ 	.short	0x0002
        /*001a*/ 	.short	0x0064
        /*001c*/ 	.short	0x0082
	.zero		2


//--------------------- .nv.info                  --------------------------
	.section	.nv.info,"",@"SHT_CUDA_INFO"
	.align	4


	//----- nvinfo : EIATTR_REGCOUNT
	.align		4
        /*0000*/ 	.byte	0x04, 0x2f
        /*0002*/ 	.short	(.L_1 - .L_0)
	.align		4
.L_0:
        /*0004*/ 	.word	index@(_Z12matrixSumGpuPiS_S_ii)
        /*0008*/ 	.word	0x0000001e


	//----- nvinfo : EIATTR_FRAME_SIZE
	.align		4
.L_1:
        /*000c*/ 	.byte	0x04, 0x11
        /*000e*/ 	.short	(.L_3 - .L_2)
	.align		4
.L_2:
        /*0010*/ 	.word	index@(_Z12matrixSumGpuPiS_S_ii)
        /*0014*/ 	.word	0x00000000


	//----- nvinfo : EIATTR_MIN_STACK_SIZE
	.align		4
.L_3:
        /*0018*/ 	.byte	0x04, 0x12
        /*001a*/ 	.short	(.L_5 - .L_4)
	.align		4
.L_4:
        /*001c*/ 	.word	index@(_Z12matrixSumGpuPiS_S_ii)
        /*0020*/ 	.word	0x00000000
.L_5:


//--------------------- .nv.compat                --------------------------
	.section	.nv.compat,"",@"SHT_CUDA_COMPAT_INFO"
	.align	4
        /*0000*/ 	.byte	0x02, 0x09, 0x00, 0x00, 0x02, 0x02, 0x01, 0x00, 0x02, 0x05, 0x05, 0x00, 0x03, 0x07, 0x01, 0x01
        /*0010*/ 	.byte	0x02, 0x03, 0x00, 0x00, 0x02, 0x06, 0x01, 0x00, 0x04, 0x0b, 0x08, 0x00, 0x09, 0x00, 0x00, 0x00
        /*0020*/ 	.byte	0x00, 0x00, 0x00, 0x00


//--------------------- .nv.info._Z12matrixSumGpuPiS_S_ii --------------------------
	.section	.nv.info._Z12matrixSumGpuPiS_S_ii,"",@"SHT_CUDA_INFO"
	.sectionflags	@""
	.align	4


	//----- nvinfo : EIATTR_CUDA_API_VERSION
	.align		4
        /*0000*/ 	.byte	0x04, 0x37
        /*0002*/ 	.short	(.L_7 - .L_6)
.L_6:
        /*0004*/ 	.word	0x00000082


	//----- nvinfo : EIATTR_KPARAM_INFO
	.align		4
.L_7:
        /*0008*/ 	.byte	0x04, 0x17
        /*000a*/ 	.short	(.L_9 - .L_8)
.L_8:
        /*000c*/ 	.word	0x00000000
        /*0010*/ 	.short	0x0004
        /*0012*/ 	.short	0x001c
        /*0014*/ 	.byte	0x00, 0xf0, 0x11, 0x00


	//----- nvinfo : EIATTR_KPARAM_INFO
	.align		4
.L_9:
        /*0018*/ 	.byte	0x04, 0x17
        /*001a*/ 	.short	(.L_11 - .L_10)
.L_10:
        /*001c*/ 	.word	0x00000000
        /*0020*/ 	.short	0x0003
        /*0022*/ 	.short	0x0018
        /*0024*/ 	.byte	0x00, 0xf0, 0x11, 0x00


	//----- nvinfo : EIATTR_KPARAM_INFO
	.align		4
.L_11:
        /*0028*/ 	.byte	0x04, 0x17
        /*002a*/ 	.short	(.L_13 - .L_12)
.L_12:
        /*002c*/ 	.word	0x00000000
        /*0030*/ 	.short	0x0002
        /*0032*/ 	.short	0x0010
        /*0034*/ 	.byte	0x00, 0xf5, 0x21, 0x00


	//----- nvinfo : EIATTR_KPARAM_INFO
	.align		4
.L_13:
        /*0038*/ 	.byte	0x04, 0x17
        /*003a*/ 	.short	(.L_15 - .L_14)
.L_14:
        /*003c*/ 	.word	0x00000000
        /*0040*/ 	.short	0x0001
        /*0042*/ 	.short	0x0008
        /*0044*/ 	.byte	0x00, 0xf5, 0x21, 0x00


	//----- nvinfo : EIATTR_KPARAM_INFO
	.align		4
.L_15:
        /*0048*/ 	.byte	0x04, 0x17
        /*004a*/ 	.short	(.L_17 - .L_16)
.L_16:
        /*004c*/ 	.word	0x00000000
        /*0050*/ 	.short	0x0000
        /*0052*/ 	.short	0x0000
        /*0054*/ 	.byte	0x00, 0xf5, 0x21, 0x00


	//----- nvinfo : EIATTR_SPARSE_MMA_MASK
	.align		4
.L_17:
        /*0058*/ 	.byte	0x03, 0x50
        /*005a*/ 	.short	0x0000


	//----- nvinfo : EIATTR_MAXREG_COUNT
	.align		4
        /*005c*/ 	.byte	0x03, 0x1b
        /*005e*/ 	.short	0x00ff


	//----- nvinfo : EIATTR_MERCURY_ISA_VERSION
	.align		4
        /*0060*/ 	.byte	0x03, 0x5f
        /*0062*/ 	.short	0x0101


	//----- nvinfo : EIATTR_VRC_CTA_INIT_COUNT
	.align		4
        /*0064*/ 	.byte	0x02, 0x4a
	.zero		1
	.zero		1


	//----- nvinfo : EIATTR_EXIT_INSTR_OFFSETS
	.align		4
        /*0068*/ 	.byte	0x04, 0x1c
        /*006a*/ 	.short	(.L_19 - .L_18)


	//   ....[0]....
.L_18:
        /*006c*/ 	.word	0x00000030


	//   ....[1]....
        /*0070*/ 	.word	0x000000f0


	//   ....[2]....
        /*0074*/ 	.word	0x00000da0


	//----- nvinfo : EIATTR_CRS_STACK_SIZE
	.align		4
.L_19:
        /*0078*/ 	.byte	0x04, 0x1e
        /*007a*/ 	.short	(.L_21 - .L_20)
.L_20:
        /*007c*/ 	.word	0x00000000


	//----- nvinfo : EIATTR_CBANK_PARAM_SIZE
	.align		4
.L_21:
        /*0080*/ 	.byte	0x03, 0x19
        /*0082*/ 	.short	0x0020


	//----- nvinfo : EIATTR_PARAM_CBANK
	.align		4
        /*0084*/ 	.byte	0x04, 0x0a
        /*0086*/ 	.short	(.L_23 - .L_22)
	.align		4
.L_22:
        /*0088*/ 	.word	index@(.nv.constant0._Z12matrixSumGpuPiS_S_ii)
        /*008c*/ 	.short	0x0380
        /*008e*/ 	.short	0x0020


	//----- nvinfo : EIATTR_SW_WAR
	.align		4
.L_23:
        /*0090*/ 	.byte	0x04, 0x36
        /*0092*/ 	.short	(.L_25 - .L_24)
.L_24:
        /*0094*/ 	.word	0x00000008
.L_25:


//--------------------- .nv.callgraph             --------------------------
	.section	.nv.callgraph,"",@"SHT_CUDA_CALLGRAPH"
	.align	4
	.sectionentsize	8
	.align		4
        /*0000*/ 	.word	0x00000000
	.align		4
        /*0004*/ 	.word	0xffffffff
	.align		4
        /*0008*/ 	.word	0x00000000
	.align		4
        /*000c*/ 	.word	0xfffffffe
	.align		4
        /*0010*/ 	.word	0x00000000
	.align		4
        /*0014*/ 	.word	0xfffffffd
	.align		4
        /*0018*/ 	.word	0x00000000
	.align		4
        /*001c*/ 	.word	0xfffffffc


//--------------------- .text._Z12matrixSumGpuPiS_S_ii --------------------------
	.section	.text._Z12matrixSumGpuPiS_S_ii,"ax",@progbits
	.align	128
        .global         _Z12matrixSumGpuPiS_S_ii
        .type           _Z12matrixSumGpuPiS_S_ii,@function
        .size           _Z12matrixSumGpuPiS_S_ii,(.L_x_16 - _Z12matrixSumGpuPiS_S_ii)
        .other          _Z12matrixSumGpuPiS_S_ii,@"STO_CUDA_ENTRY STV_DEFAULT"
_Z12matrixSumGpuPiS_S_ii:
.text._Z12matrixSumGpuPiS_S_ii:
[----:B------:R-:W-:Y:S08]  /*0000*/  LDC R1, c[0x0][0x37c] ;  /* 0x0000df00ff017b82 */ /* 0x000ff00000000800 */
[----:B------:R-:W0:Y:S02]  /*0010*/  LDC R7, c[0x0][0x398] ;  /* 0x0000e600ff077b82 */ /* 0x000e240000000800 */
[----:B0-----:R-:W-:-:S13]  /*0020*/  ISETP.GE.AND P0, PT, R7, 0x1, PT ;  /* 0x000000010700780c */ /* 0x001fda0003f06270 */
[----:B------:R-:W-:Y:S05]  /*0030*/  @!P0 EXIT ;  /* 0x000000000000894d */ /* 0x000fea0003800000 */
[----:B------:R-:W0:Y:S01]  /*0040*/  LDC R9, c[0x0][0x39c] ;  /* 0x0000e700ff097b82 */ /* 0x000e220000000800 */
[----:B------:R-:W1:Y:S01]  /*0050*/  S2R R2, SR_TID.Y ;  /* 0x0000000000027919 */ /* 0x000e620000002200 */
[----:B------:R-:W2:Y:S06]  /*0060*/  S2R R0, SR_TID.X ;  /* 0x0000000000007919 */ /* 0x000eac0000002100 */
[----:B------:R-:W2:Y:S08]  /*0070*/  LDC R3, c[0x0][0x360] ;  /* 0x0000d800ff037b82 */ /* 0x000eb00000000800 */
[----:B------:R-:W1:Y:S08]  /*0080*/  S2UR UR5, SR_CTAID.Y ;  /* 0x00000000000579c3 */ /* 0x000e700000002600 */
[----:B------:R-:W1:Y:S01]  /*0090*/  LDC R5, c[0x0][0x364] ;  /* 0x0000d900ff057b82 */ /* 0x000e620000000800 */
[----:B0-----:R-:W-:-:S07]  /*00a0*/  ISETP.GE.AND P1, PT, R9, 0x1, PT ;  /* 0x000000010900780c */ /* 0x001fce0003f26270 */
[----:B------:R-:W2:Y:S01]  /*00b0*/  S2UR UR4, SR_CTAID.X ;  /* 0x00000000000479c3 */ /* 0x000ea20000002500 */
[----:B-1----:R-:W-:-:S05]  /*00c0*/  IMAD R2, R5, UR5, R2 ;  /* 0x0000000505027c24 */ /* 0x002fca000f8e0202 */
[----:B------:R-:W-:Y:S01]  /*00d0*/  ISETP.GE.U32.AND P0, PT, R2, R7, PT ;  /* 0x000000070200720c */ /* 0x000fe20003f06070 */
[----:B--2---:R-:W-:Y:S01]  /*00e0*/  IMAD R0, R3, UR4, R0 ;  /* 0x0000000403007c24 */ /* 0x004fe2000f8e0200 */
[----:B------:R-:W-:Y:S11]  /*00f0*/  @!P1 EXIT ;  /* 0x000000000000994d */ /* 0x000ff60003800000 */
[C---:B------:R-:W-:Y:S01]  /*0100*/  LOP3.LUT R14, R9.reuse, 0x7, RZ, 0xc0, !PT ;  /* 0x00000007090e7812 */ /* 0x040fe200078ec0ff */
[----:B------:R-:W0:Y:S01]  /*0110*/  LDCU.64 UR6, c[0x0][0x358] ;  /* 0x00006b00ff0677ac */ /* 0x000e220008000a00 */
[----:B------:R-:W-:Y:S02]  /*0120*/  ISETP.GE.OR P0, PT, R0, R9, P0 ;  /* 0x000000090000720c */ /* 0x000fe40000706670 */
[C---:B------:R-:W-:Y:S01]  /*0130*/  LOP3.LUT R2, R9.reuse, 0x1, RZ, 0xc0, !PT ;  /* 0x0000000109027812 */ /* 0x040fe200078ec0ff */
[----:B------:R-:W-:Y:S01]  /*0140*/  VIADD R0, R14, 0xffffffff ;  /* 0xffffffff0e007836 */ /* 0x000fe20000000000 */
[----:B------:R-:W-:Y:S01]  /*0150*/  LOP3.LUT R15, R9, 0x3, RZ, 0xc0, !PT ;  /* 0x00000003090f7812 */ /* 0x000fe200078ec0ff */
[----:B------:R-:W-:Y:S01]  /*0160*/  UMOV UR4, URZ ;  /* 0x000000ff00047c82 */ /* 0x000fe20008000000 */
[----:B------:R-:W-:Y:S02]  /*0170*/  ISETP.NE.U32.OR P1, PT, R2, 0x1, P0 ;  /* 0x000000010200780c */ /* 0x000fe40000725470 */
[----:B------:R-:W-:-:S02]  /*0180*/  ISETP.GE.U32.AND P2, PT, R0, 0x3, PT ;  /* 0x000000030000780c */ /* 0x000fc40003f46070 */
[----:B------:R-:W-:-:S11]  /*0190*/  LOP3.LUT R0, R9, 0x7ffffff8, RZ, 0xc0, !PT ;  /* 0x7ffffff809007812 */ /* 0x000fd600078ec0ff */
.L_x_14:
[----:B01----:R-:W1:Y:S01]  /*01a0*/  LDC.64 R4, c[0x0][0x398] ;  /* 0x0000e600ff047b82 */ /* 0x003e620000000a00 */
[----:B------:R-:W-:Y:S01]  /*01b0*/  IMAD.MOV.U32 R3, RZ, RZ, RZ ;  /* 0x000000ffff037224 */ /* 0x000fe200078e00ff */
[C---:B-1----:R-:W-:Y:S01]  /*01c0*/  ISETP.GE.U32.AND P4, PT, R5.reuse, 0x8, PT ;  /* 0x000000080500780c */ /* 0x042fe20003f86070 */
[----:B------:R-:W-:Y:S01]  /*01d0*/  IMAD R2, R5, UR4, RZ ;  /* 0x0000000405027c24 */ /* 0x000fe2000f8e02ff */
[----:B------:R-:W-:-:S06]  /*01e0*/  UIADD3 UR4, UPT, UPT, UR4, 0x1, URZ ;  /* 0x0000000104047890 */ /* 0x000fcc000fffe0ff */
[----:B------:R-:W-:-:S05]  /*01f0*/  ISETP.NE.AND P3, PT, R4, UR4, PT ;  /* 0x0000000404007c0c */ /* 0x000fca000bf65270 */
[----:B--234-:R-:W-:Y:S08]  /*0200*/  @!P4 BRA `(.L_x_0) ;  /* 0x000000040074c947 */ /* 0x01cff00003800000 */
[----:B------:R-:W-:Y:S01]  /*0210*/  IADD3 R6, PT, PT, -R0, 0x8, RZ ;  /* 0x0000000800067810 */ /* 0x000fe20007ffe1ff */
[----:B------:R-:W-:Y:S03]  /*0220*/  BSSY.RECONVERGENT B0, `(.L_x_1) ;  /* 0x0000029000007945 */ /* 0x000fe60003800200 */
[----:B------:R-:W-:Y:S01]  /*0230*/  ISETP.NE.AND P4, PT, R6, RZ, PT ;  /* 0x000000ff0600720c */ /* 0x000fe20003f85270 */
[----:B------:R-:W-:-:S12]  /*0240*/  @P0 BRA `(.L_x_2) ;  /* 0x0000000000980947 */ /* 0x000fd80003800000 */
[----:B------:R-:W1:Y:S08]  /*0250*/  LDC.64 R4, c[0x0][0x380] ;  /* 0x0000e000ff047b82 */ /* 0x000e700000000a00 */
[----:B------:R-:W2:Y:S08]  /*0260*/  LDC.64 R8, c[0x0][0x388] ;  /* 0x0000e200ff087b82 */ /* 0x000eb00000000a00 */
[----:B------:R-:W3:Y:S01]  /*0270*/  LDC.64 R10, c[0x0][0x390] ;  /* 0x0000e400ff0a7b82 */ /* 0x000ee20000000a00 */
[----:B-1----:R-:W-:-:S05]  /*0280*/  IMAD.WIDE.U32 R4, R2, 0x4, R4 ;  /* 0x0000000402047825 */ /* 0x002fca00078e0004 */
[----:B0-----:R-:W4:Y:S01]  /*0290*/  LDG.E R3, desc[UR6][R4.64] ;  /* 0x0000000604037981 */ /* 0x001f22000c1e1900 */
[----:B--2---:R-:W-:-:S05]  /*02a0*/  IMAD.WIDE.U32 R8, R2, 0x4, R8 ;  /* 0x0000000402087825 */ /* 0x004fca00078e0008 */
[----:B------:R-:W4:Y:S01]  /*02b0*/  LDG.E R12, desc[UR6][R8.64] ;  /* 0x00000006080c7981 */ /* 0x000f22000c1e1900 */
[----:B---3--:R-:W-:-:S04]  /*02c0*/  IMAD.WIDE.U32 R10, R2, 0x4, R10 ;  /* 0x00000004020a7825 */ /* 0x008fc800078e000a */
[----:B----4-:R-:W-:-:S05]  /*02d0*/  IMAD.IADD R3, R3, 0x1, R12 ;  /* 0x0000000103037824 */ /* 0x010fca00078e020c */
[----:B------:R0:W-:Y:S04]  /*02e0*/  STG.E desc[UR6][R10.64], R3 ;  /* 0x000000030a007986 */ /* 0x0001e8000c101906 */
[----:B------:R-:W2:Y:S04]  /*02f0*/  LDG.E R7, desc[UR6][R4.64+0x4] ;  /* 0x0000040604077981 */ /* 0x000ea8000c1e1900 */
[----:B------:R-:W2:Y:S02]  /*0300*/  LDG.E R12, desc[UR6][R8.64+0x4] ;  /* 0x00000406080c7981 */ /* 0x000ea4000c1e1900 */
[----:B--2---:R-:W-:-:S05]  /*0310*/  IADD3 R7, PT, PT, R7, R12, RZ ;  /* 0x0000000c07077210 */ /* 0x004fca0007ffe0ff */
[----:B------:R1:W-:Y:S04]  /*0320*/  STG.E desc[UR6][R10.64+0x4], R7 ;  /* 0x000004070a007986 */ /* 0x0003e8000c101906 */
[----:B------:R-:W2:Y:S04]  /*0330*/  LDG.E R12, desc[UR6][R4.64+0x8] ;  /* 0x00000806040c7981 */ /* 0x000ea8000c1e1900 */
[----:B------:R-:W2:Y:S02]  /*0340*/  LDG.E R13, desc[UR6][R8.64+0x8] ;  /* 0x00000806080d7981 */ /* 0x000ea4000c1e1900 */
[----:B--2---:R-:W-:-:S05]  /*0350*/  IMAD.IADD R13, R12, 0x1, R13 ;  /* 0x000000010c0d7824 */ /* 0x004fca00078e020d */
[----:B------:R2:W-:Y:S04]  /*0360*/  STG.E desc[UR6][R10.64+0x8], R13 ;  /* 0x0000080d0a007986 */ /* 0x0005e8000c101906 */
[----:B------:R-:W3:Y:S04]  /*0370*/  LDG.E R12, desc[UR6][R4.64+0xc] ;  /* 0x00000c06040c7981 */ /* 0x000ee8000c1e1900 */
[----:B------:R-:W3:Y:S02]  /*0380*/  LDG.E R17, desc[UR6][R8.64+0xc] ;  /* 0x00000c0608117981 */ /* 0x000ee4000c1e1900 */
[----:B---3--:R-:W-:-:S05]  /*0390*/  IMAD.IADD R17, R12, 0x1, R17 ;  /* 0x000000010c117824 */ /* 0x008fca00078e0211 */
[----:B------:R3:W-:Y:S04]  /*03a0*/  STG.E desc[UR6][R10.64+0xc], R17 ;  /* 0x00000c110a007986 */ /* 0x0007e8000c101906 */
[----:B0-----:R-:W4:Y:S04]  /*03b0*/  LDG.E R3, desc[UR6][R4.64+0x10] ;  /* 0x0000100604037981 */ /* 0x001f28000c1e1900 */
[----:B------:R-:W4:Y:S02]  /*03c0*/  LDG.E R12, desc[UR6][R8.64+0x10] ;  /* 0x00001006080c7981 */ /* 0x000f24000c1e1900 */
[----:B----4-:R-:W-:-:S05]  /*03d0*/  IADD3 R3, PT, PT, R3, R12, RZ ;  /* 0x0000000c03037210 */ /* 0x010fca0007ffe0ff */
[----:B------:R4:W-:Y:S04]  /*03e0*/  STG.E desc[UR6][R10.64+0x10], R3 ;  /* 0x000010030a007986 */ /* 0x0009e8000c101906 */
[----:B-1----:R-:W5:Y:S04]  /*03f0*/  LDG.E R7, desc[UR6][R4.64+0x14] ;  /* 0x0000140604077981 */ /* 0x002f68000c1e1900 */
[----:B------:R-:W5:Y:S02]  /*0400*/  LDG.E R12, desc[UR6][R8.64+0x14] ;  /* 0x00001406080c7981 */ /* 0x000f64000c1e1900 */
[----:B-----5:R-:W-:-:S05]  /*0410*/  IMAD.IADD R7, R7, 0x1, R12 ;  /* 0x0000000107077824 */ /* 0x020fca00078e020c */
[----:B------:R4:W-:Y:S04]  /*0420*/  STG.E desc[UR6][R10.64+0x14], R7 ;  /* 0x000014070a007986 */ /* 0x0009e8000c101906 */
[----:B------:R-:W5:Y:S04]  /*0430*/  LDG.E R12, desc[UR6][R4.64+0x18] ;  /* 0x00001806040c7981 */ /* 0x000f68000c1e1900 */
[----:B--2---:R-:W5:Y:S02]  /*0440*/  LDG.E R13, desc[UR6][R8.64+0x18] ;  /* 0x00001806080d7981 */ /* 0x004f64000c1e1900 */
[----:B-----5:R-:W-:-:S05]  /*0450*/  IMAD.IADD R13, R12, 0x1, R13 ;  /* 0x000000010c0d7824 */ /* 0x020fca00078e020d */
[----:B------:R4:W-:Y:S04]  /*0460*/  STG.E desc[UR6][R10.64+0x18], R13 ;  /* 0x0000180d0a007986 */ /* 0x0009e8000c101906 */
[----:B------:R-:W2:Y:S04]  /*0470*/  LDG.E R12, desc[UR6][R4.64+0x1c] ;  /* 0x00001c06040c7981 */ /* 0x000ea8000c1e1900 */
[----:B---3--:R-:W2:Y:S02]  /*0480*/  LDG.E R17, desc[UR6][R8.64+0x1c] ;  /* 0x00001c0608117981 */ /* 0x008ea4000c1e1900 */
[----:B--2---:R-:W-:-:S05]  /*0490*/  IADD3 R17, PT, PT, R12, R17, RZ ;  /* 0x000000110c117210 */ /* 0x004fca0007ffe0ff */
[----:B------:R4:W-:Y:S02]  /*04a0*/  STG.E desc[UR6][R10.64+0x1c], R17 ;  /* 0x00001c110a007986 */ /* 0x0009e4000c101906 */
.L_x_2:
[----:B0-----:R-:W-:Y:S05]  /*04b0*/  BSYNC.RECONVERGENT B0 ;  /* 0x0000000000007941 */ /* 0x001fea0003800200 */
.L_x_1:
[----:B----4-:R-:W-:Y:S01]  /*04c0*/  IMAD.MOV.U32 R3, RZ, RZ, R0 ;  /* 0x000000ffff037224 */ /* 0x010fe200078e0000 */
[----:B------:R-:W-:Y:S06]  /*04d0*/  @!P4 BRA `(.L_x_0) ;  /* 0x0000000000c0c947 */ /* 0x000fec0003800000 */
[----:B------:R-:W0:Y:S01]  /*04e0*/  LDC.64 R4, c[0x0][0x390] ;  /* 0x0000e400ff047b82 */ /* 0x000e220000000a00 */
[----:B------:R-:W-:Y:S01]  /*04f0*/  IMAD.MOV.U32 R3, RZ, RZ, R6 ;  /* 0x000000ffff037224 */ /* 0x000fe200078e0006 */
[----:B------:R-:W-:-:S06]  /*0500*/  IADD3 R19, PT, PT, R2, 0x8, RZ ;  /* 0x0000000802137810 */ /* 0x000fcc0007ffe0ff */
[----:B------:R-:W1:Y:S08]  /*0510*/  LDC.64 R8, c[0x0][0x380] ;  /* 0x0000e000ff087b82 */ /* 0x000e700000000a00 */
[----:B------:R-:W2:Y:S02]  /*0520*/  LDC.64 R10, c[0x0][0x388] ;  /* 0x0000e200ff0a7b82 */ /* 0x000ea40000000a00 */
.L_x_5:
[----:B------:R-:W-:Y:S01]  /*0530*/  VIADD R3, R3, 0x8 ;  /* 0x0000000803037836 */ /* 0x000fe20000000000 */
[----:B------:R-:W-:Y:S04]  /*0540*/  BSSY.RECONVERGENT B0, `(.L_x_3) ;  /* 0x0000026000007945 */ /* 0x000fe80003800200 */
[----:B------:R-:W-:Y:S01]  /*0550*/  ISETP.NE.AND P4, PT, R3, RZ, PT ;  /* 0x000000ff0300720c */ /* 0x000fe20003f85270 */
[----:B----4-:R-:W-:-:S12]  /*0560*/  @P0 BRA `(.L_x_4) ;  /* 0x00000000008c0947 */ /* 0x010fd80003800000 */
[----:B-1----:R-:W-:-:S04]  /*0570*/  IMAD.WIDE.U32 R16, R19, 0x4, R8 ;  /* 0x0000000413107825 */ /* 0x002fc800078e0008 */
[C---:B--2---:R-:W-:Y:S01]  /*0580*/  IMAD.WIDE.U32 R12, R19.reuse, 0x4, R10 ;  /* 0x00000004130c7825 */ /* 0x044fe200078e000a */
[----:B------:R-:W2:Y:S04]  /*0590*/  LDG.E R18, desc[UR6][R16.64] ;  /* 0x0000000610127981 */ /* 0x000ea8000c1e1900 */
[----:B------:R-:W2:Y:S01]  /*05a0*/  LDG.E R21, desc[UR6][R12.64] ;  /* 0x000000060c157981 */ /* 0x000ea2000c1e1900 */
[----:B0-----:R-:W-:-:S04]  /*05b0*/  IMAD.WIDE.U32 R6, R19, 0x4, R4 ;  /* 0x0000000413067825 */ /* 0x001fc800078e0004 */
[----:B--2---:R-:W-:-:S05]  /*05c0*/  IMAD.IADD R21, R18, 0x1, R21 ;  /* 0x0000000112157824 */ /* 0x004fca00078e0215 */
        /* <DEDUP_REMOVED lines=13> */
[----:B------:R-:W4:Y:S04]  /*06a0*/  LDG.E R18, desc[UR6][R16.64+0x10] ;  /* 0x0000100610127981 */ /* 0x000f28000c1e1900 */
[----:B0-----:R-:W4:Y:S02]  /*06b0*/  LDG.E R21, desc[UR6][R12.64+0x10] ;  /* 0x000010060c157981 */ /* 0x001f24000c1e1900 */
[----:B----4-:R-:W-:-:S05]  /*06c0*/  IADD3 R21, PT, PT, R18, R21, RZ ;  /* 0x0000001512157210 */ /* 0x010fca0007ffe0ff */
[----:B------:R4:W-:Y:S04]  /*06d0*/  STG.E desc[UR6][R6.64+0x10], R21 ;  /* 0x0000101506007986 */ /* 0x0009e8000c101906 */
[----:B------:R-:W5:Y:S04]  /*06e0*/  LDG.E R18, desc[UR6][R16.64+0x14] ;  /* 0x0000140610127981 */ /* 0x000f68000c1e1900 */
[----:B-1----:R-:W5:Y:S02]  /*06f0*/  LDG.E R23, desc[UR6][R12.64+0x14] ;  /* 0x000014060c177981 */ /* 0x002f64000c1e1900 */
        /* <DEDUP_REMOVED lines=10> */
.L_x_4:
[----:B------:R-:W-:Y:S05]  /*07a0*/  BSYNC.RECONVERGENT B0 ;  /* 0x0000000000007941 */ /* 0x000fea0003800200 */
.L_x_3:
[----:B------:R-:W-:Y:S01]  /*07b0*/  VIADD R19, R19, 0x8 ;  /* 0x0000000813137836 */ /* 0x000fe20000000000 */
[----:B------:R-:W-:Y:S06]  /*07c0*/  @P4 BRA `(.L_x_5) ;  /* 0xfffffffc00584947 */ /* 0x000fec000383ffff */
[----:B------:R-:W-:-:S07]  /*07d0*/  IMAD.MOV.U32 R3, RZ, RZ, R0 ;  /* 0x000000ffff037224 */ /* 0x000fce00078e0000 */
.L_x_0:
[----:B------:R-:W-:-:S13]  /*07e0*/  ISETP.NE.AND P4, PT, R14, RZ, PT ;  /* 0x000000ff0e00720c */ /* 0x000fda0003f85270 */
[----:B------:R-:W-:Y:S05]  /*07f0*/  @!P4 BRA `(.L_x_6) ;  /* 0x000000040064c947 */ /* 0x000fea0003800000 */
[----:B------:R-:W-:Y:S05]  /*0800*/  @!P2 BRA `(.L_x_7) ;  /* 0x00000000009ca947 */ /* 0x000fea0003800000 */
[----:B------:R-:W-:Y:S04]  /*0810*/  BSSY.RECONVERGENT B0, `(.L_x_8) ;  /* 0x0000025000007945 */ /* 0x000fe80003800200 */
[----:B------:R-:W-:Y:S05]  /*0820*/  @P0 BRA `(.L_x_9) ;  /* 0x00000000008c0947 */ /* 0x000fea0003800000 */
[----:B--2---:R-:W2:Y:S01]  /*0830*/  LDC.64 R10, c[0x0][0x380] ;  /* 0x0000e000ff0a7b82 */ /* 0x004ea20000000a00 */
[----:B0-----:R-:W-:Y:S01]  /*0840*/  IADD3 R5, PT, PT, R2, R3, RZ ;  /* 0x0000000302057210 */ /* 0x001fe20007ffe0ff */
[----:B------:R-:W0:Y:S06]  /*0850*/  LDCU.128 UR8, c[0x0][0x380] ;  /* 0x00007000ff0877ac */ /* 0x000e2c0008000c00 */
[----:B------:R-:W3:Y:S08]  /*0860*/  LDC.64 R12, c[0x0][0x388] ;  /* 0x0000e200ff0c7b82 */ /* 0x000ef00000000a00 */
[----:B-1----:R-:W1:Y:S01]  /*0870*/  LDC.64 R8, c[0x0][0x390] ;  /* 0x0000e400ff087b82 */ /* 0x002e620000000a00 */
[----:B--2---:R-:W-:-:S06]  /*0880*/  IMAD.WIDE.U32 R10, R5, 0x4, R10 ;  /* 0x00000004050a7825 */ /* 0x004fcc00078e000a */
[----:B------:R-:W2:Y:S01]  /*0890*/  LDG.E R10, desc[UR6][R10.64] ;  /* 0x000000060a0a7981 */ /* 0x000ea2000c1e1900 */
[----:B---3--:R-:W-:-:S06]  /*08a0*/  IMAD.WIDE.U32 R12, R5, 0x4, R12 ;  /* 0x00000004050c7825 */ /* 0x008fcc00078e000c */
[----:B------:R-:W2:Y:S01]  /*08b0*/  LDG.E R13, desc[UR6][R12.64] ;  /* 0x000000060c0d7981 */ /* 0x000ea2000c1e1900 */
[----:B------:R-:W-:-:S05]  /*08c0*/  IADD3 R18, P4, PT, R2, R3, RZ ;  /* 0x0000000302127210 */ /* 0x000fca0007f9e0ff */
[----:B----4-:R-:W-:Y:S02]  /*08d0*/  IMAD.X R7, RZ, RZ, RZ, P4 ;  /* 0x000000ffff077224 */ /* 0x010fe400020e06ff */
[----:B------:R-:W-:-:S03]  /*08e0*/  IMAD.SHL.U32 R16, R18, 0x4, RZ ;  /* 0x0000000412107824 */ /* 0x000fc600078e00ff */
[----:B------:R-:W-:Y:S02]  /*08f0*/  SHF.L.U64.HI R18, R18, 0x2, R7 ;  /* 0x0000000212127819 */ /* 0x000fe40000010207 */
[C---:B0-----:R-:W-:Y:S02]  /*0900*/  IADD3 R6, P4, PT, R16.reuse, UR8, RZ ;  /* 0x0000000810067c10 */ /* 0x041fe4000ff9e0ff */
[----:B------:R-:W-:Y:S02]  /*0910*/  IADD3 R4, P5, PT, R16, UR10, RZ ;  /* 0x0000000a10047c10 */ /* 0x000fe4000ffbe0ff */
[----:B------:R-:W-:Y:S01]  /*0920*/  IADD3.X R7, PT, PT, R18, UR9, RZ, P4, !PT ;  /* 0x0000000912077c10 */ /* 0x000fe2000a7fe4ff */
[----:B------:R-:W0:Y:S01]  /*0930*/  LDCU.64 UR8, c[0x0][0x390] ;  /* 0x00007200ff0877ac */ /* 0x000e220008000a00 */
[----:B--2---:R-:W-:Y:S01]  /*0940*/  IADD3 R17, PT, PT, R10, R13, RZ ;  /* 0x0000000d0a117210 */ /* 0x004fe20007ffe0ff */
[----:B-1----:R-:W-:Y:S01]  /*0950*/  IMAD.WIDE.U32 R10, R5, 0x4, R8 ;  /* 0x00000004050a7825 */ /* 0x002fe200078e0008 */
[----:B------:R-:W-:-:S04]  /*0960*/  IADD3.X R5, PT, PT, R18, UR11, RZ, P5, !PT ;  /* 0x0000000b12057c10 */ /* 0x000fc8000affe4ff */
[----:B------:R1:W-:Y:S04]  /*0970*/  STG.E desc[UR6][R10.64], R17 ;  /* 0x000000110a007986 */ /* 0x0003e8000c101906 */
[----:B------:R-:W2:Y:S04]  /*0980*/  LDG.E R12, desc[UR6][R6.64+0x4] ;  /* 0x00000406060c7981 */ /* 0x000ea8000c1e1900 */
[----:B------:R-:W2:Y:S01]  /*0990*/  LDG.E R13, desc[UR6][R4.64+0x4] ;  /* 0x00000406040d7981 */ /* 0x000ea2000c1e1900 */
[----:B0-----:R-:W-:-:S04]  /*09a0*/  IADD3 R8, P4, PT, R16, UR8, RZ ;  /* 0x0000000810087c10 */ /* 0x001fc8000ff9e0ff */
[----:B------:R-:W-:Y:S01]  /*09b0*/  IADD3.X R9, PT, PT, R18, UR9, RZ, P4, !PT ;  /* 0x0000000912097c10 */ /* 0x000fe2000a7fe4ff */
[----:B--2---:R-:W-:-:S05]  /*09c0*/  IMAD.IADD R13, R12, 0x1, R13 ;  /* 0x000000010c0d7824 */ /* 0x004fca00078e020d */
[----:B------:R3:W-:Y:S04]  /*09d0*/  STG.E desc[UR6][R8.64+0x4], R13 ;  /* 0x0000040d08007986 */ /* 0x0007e8000c101906 */
[----:B------:R-:W2:Y:S04]  /*09e0*/  LDG.E R12, desc[UR6][R6.64+0x8] ;  /* 0x00000806060c7981 */ /* 0x000ea8000c1e1900 */
[----:B------:R-:W2:Y:S02]  /*09f0*/  LDG.E R19, desc[UR6][R4.64+0x8] ;  /* 0x0000080604137981 */ /* 0x000ea4000c1e1900 */
[----:B--2---:R-:W-:-:S05]  /*0a00*/  IMAD.IADD R19, R12, 0x1, R19 ;  /* 0x000000010c137824 */ /* 0x004fca00078e0213 */
[----:B------:R3:W-:Y:S04]  /*0a10*/  STG.E desc[UR6][R8.64+0x8], R19 ;  /* 0x0000081308007986 */ /* 0x0007e8000c101906 */
[----:B-1----:R-:W2:Y:S04]  /*0a20*/  LDG.E R10, desc[UR6][R6.64+0xc] ;  /* 0x00000c06060a7981 */ /* 0x002ea8000c1e1900 */
[----:B------:R-:W2:Y:S02]  /*0a30*/  LDG.E R11, desc[UR6][R4.64+0xc] ;  /* 0x00000c06040b7981 */ /* 0x000ea4000c1e1900 */
[----:B--2---:R-:W-:-:S05]  /*0a40*/  IADD3 R11, PT, PT, R10, R11, RZ ;  /* 0x0000000b0a0b7210 */ /* 0x004fca0007ffe0ff */
[----:B------:R3:W-:Y:S02]  /*0a50*/  STG.E desc[UR6][R8.64+0xc], R11 ;  /* 0x00000c0b08007986 */ /* 0x0007e4000c101906 */
.L_x_9:
[----:B0-----:R-:W-:Y:S05]  /*0a60*/  BSYNC.RECONVERGENT B0 ;  /* 0x0000000000007941 */ /* 0x001fea0003800200 */
.L_x_8:
[----:B------:R-:W-:-:S07]  /*0a70*/  VIADD R3, R3, 0x4 ;  /* 0x0000000403037836 */ /* 0x000fce0000000000 */
.L_x_7:
[----:B------:R-:W-:-:S13]  /*0a80*/  ISETP.NE.AND P4, PT, R15, RZ, PT ;  /* 0x000000ff0f00720c */ /* 0x000fda0003f85270 */
[----:B------:R-:W-:Y:S05]  /*0a90*/  @!P4 BRA `(.L_x_6) ;  /* 0x0000000000bcc947 */ /* 0x000fea0003800000 */
[----:B------:R-:W-:-:S13]  /*0aa0*/  ISETP.NE.AND P4, PT, R15, 0x1, PT ;  /* 0x000000010f00780c */ /* 0x000fda0003f85270 */
[----:B------:R-:W-:Y:S05]  /*0ab0*/  @!P4 BRA `(.L_x_10) ;  /* 0x00000000007cc947 */ /* 0x000fea0003800000 */
[----:B------:R-:W-:Y:S04]  /*0ac0*/  BSSY.RECONVERGENT B0, `(.L_x_11) ;  /* 0x000001d000007945 */ /* 0x000fe80003800200 */
[----:B------:R-:W-:Y:S05]  /*0ad0*/  @P0 BRA `(.L_x_12) ;  /* 0x00000000006c0947 */ /* 0x000fea0003800000 */
[----:B0-----:R-:W2:Y:S01]  /*0ae0*/  LDC.64 R4, c[0x0][0x380] ;  /* 0x0000e000ff047b82 */ /* 0x001ea20000000a00 */
[----:B-1-3--:R-:W-:Y:S01]  /*0af0*/  IMAD.IADD R9, R2, 0x1, R3 ;  /* 0x0000000102097824 */ /* 0x00afe200078e0203 */
[----:B------:R-:W0:Y:S06]  /*0b00*/  LDCU.128 UR8, c[0x0][0x380] ;  /* 0x00007000ff0877ac */ /* 0x000e2c0008000c00 */
[----:B----4-:R-:W1:Y:S01]  /*0b10*/  LDC.64 R6, c[0x0][0x388] ;  /* 0x0000e200ff067b82 */ /* 0x010e620000000a00 */
[----:B--2---:R-:W-:-:S07]  /*0b20*/  IMAD.WIDE.U32 R10, R9, 0x4, R4 ;  /* 0x00000004090a7825 */ /* 0x004fce00078e0004 */
[----:B------:R-:W2:Y:S01]  /*0b30*/  LDC.64 R4, c[0x0][0x390] ;  /* 0x0000e400ff047b82 */ /* 0x000ea20000000a00 */
[----:B------:R-:W3:Y:S01]  /*0b40*/  LDG.E R10, desc[UR6][R10.64] ;  /* 0x000000060a0a7981 */ /* 0x000ee2000c1e1900 */
[----:B-1----:R-:W-:-:S06]  /*0b50*/  IMAD.WIDE.U32 R12, R9, 0x4, R6 ;  /* 0x00000004090c7825 */ /* 0x002fcc00078e0006 */
[----:B------:R-:W3:Y:S01]  /*0b60*/  LDG.E R13, desc[UR6][R12.64] ;  /* 0x000000060c0d7981 */ /* 0x000ee2000c1e1900 */
[----:B------:R-:W-:-:S04]  /*0b70*/  IADD3 R6, P4, PT, R2, R3, RZ ;  /* 0x0000000302067210 */ /* 0x000fc80007f9e0ff */
[----:B------:R-:W-:Y:S01]  /*0b80*/  IADD3.X R7, PT, PT, RZ, RZ, RZ, P4, !PT ;  /* 0x000000ffff077210 */ /* 0x000fe200027fe4ff */
[----:B------:R-:W-:-:S03]  /*0b90*/  IMAD.SHL.U32 R18, R6, 0x4, RZ ;  /* 0x0000000406127824 */ /* 0x000fc600078e00ff */
[----:B------:R-:W-:Y:S02]  /*0ba0*/  SHF.L.U64.HI R16, R6, 0x2, R7 ;  /* 0x0000000206107819 */ /* 0x000fe40000010207 */
[C---:B0-----:R-:W-:Y:S02]  /*0bb0*/  IADD3 R6, P5, PT, R18.reuse, UR10, RZ ;  /* 0x0000000a12067c10 */ /* 0x041fe4000ffbe0ff */
[----:B------:R-:W-:Y:S01]  /*0bc0*/  IADD3 R8, P4, PT, R18, UR8, RZ ;  /* 0x0000000812087c10 */ /* 0x000fe2000ff9e0ff */
[----:B--2---:R-:W-:Y:S01]  /*0bd0*/  IMAD.WIDE.U32 R4, R9, 0x4, R4 ;  /* 0x0000000409047825 */ /* 0x004fe200078e0004 */
[C---:B------:R-:W-:Y:S02]  /*0be0*/  IADD3.X R7, PT, PT, R16.reuse, UR11, RZ, P5, !PT ;  /* 0x0000000b10077c10 */ /* 0x040fe4000affe4ff */
[----:B------:R-:W-:Y:S01]  /*0bf0*/  IADD3.X R9, PT, PT, R16, UR9, RZ, P4, !PT ;  /* 0x0000000910097c10 */ /* 0x000fe2000a7fe4ff */
[----:B------:R-:W0:Y:S01]  /*0c00*/  LDCU.64 UR8, c[0x0][0x390] ;  /* 0x00007200ff0877ac */ /* 0x000e220008000a00 */
[----:B---3--:R-:W-:-:S05]  /*0c10*/  IMAD.IADD R17, R10, 0x1, R13 ;  /* 0x000000010a117824 */ /* 0x008fca00078e020d */
[----:B------:R1:W-:Y:S04]  /*0c20*/  STG.E desc[UR6][R4.64], R17 ;  /* 0x0000001104007986 */ /* 0x0003e8000c101906 */
[----:B------:R-:W2:Y:S04]  /*0c30*/  LDG.E R8, desc[UR6][R8.64+0x4] ;  /* 0x0000040608087981 */ /* 0x000ea8000c1e1900 */
[----:B------:R-:W2:Y:S01]  /*0c40*/  LDG.E R7, desc[UR6][R6.64+0x4] ;  /* 0x0000040606077981 */ /* 0x000ea2000c1e1900 */
[----:B0-----:R-:W-:-:S04]  /*0c50*/  IADD3 R10, P4, PT, R18, UR8, RZ ;  /* 0x00000008120a7c10 */ /* 0x001fc8000ff9e0ff */
[----:B------:R-:W-:Y:S02]  /*0c60*/  IADD3.X R11, PT, PT, R16, UR9, RZ, P4, !PT ;  /* 0x00000009100b7c10 */ /* 0x000fe4000a7fe4ff */
[----:B--2---:R-:W-:-:S05]  /*0c70*/  IADD3 R13, PT, PT, R8, R7, RZ ;  /* 0x00000007080d7210 */ /* 0x004fca0007ffe0ff */
[----:B------:R1:W-:Y:S02]  /*0c80*/  STG.E desc[UR6][R10.64+0x4], R13 ;  /* 0x0000040d0a007986 */ /* 0x0003e4000c101906 */
.L_x_12:
[----:B0-----:R-:W-:Y:S05]  /*0c90*/  BSYNC.RECONVERGENT B0 ;  /* 0x0000000000007941 */ /* 0x001fea0003800200 */
.L_x_11:
[----:B------:R-:W-:-:S07]  /*0ca0*/  VIADD R3, R3, 0x2 ;  /* 0x0000000203037836 */ /* 0x000fce0000000000 */
.L_x_10:
[----:B------:R-:W-:Y:S04]  /*0cb0*/  BSSY.RECONVERGENT B0, `(.L_x_6) ;  /* 0x000000d000007945 */ /* 0x000fe80003800200 */
[----:B------:R-:W-:Y:S05]  /*0cc0*/  @P1 BRA `(.L_x_13) ;  /* 0x00000000002c1947 */ /* 0x000fea0003800000 */
[----:B01----:R-:W0:Y:S01]  /*0cd0*/  LDC.64 R4, c[0x0][0x380] ;  /* 0x0000e000ff047b82 */ /* 0x003e220000000a00 */
[----:B---3--:R-:W-:-:S07]  /*0ce0*/  IMAD.IADD R9, R2, 0x1, R3 ;  /* 0x0000000102097824 */ /* 0x008fce00078e0203 */
[----:B----4-:R-:W1:Y:S01]  /*0cf0*/  LDC.64 R6, c[0x0][0x388] ;  /* 0x0000e200ff067b82 */ /* 0x010e620000000a00 */
[----:B0-----:R-:W-:-:S06]  /*0d00*/  IMAD.WIDE.U32 R2, R9, 0x4, R4 ;  /* 0x0000000409027825 */ /* 0x001fcc00078e0004 */
[----:B------:R-:W3:Y:S01]  /*0d10*/  LDG.E R2, desc[UR6][R2.64] ;  /* 0x0000000602027981 */ /* 0x000ee2000c1e1900 */
[C---:B-1----:R-:W-:Y:S02]  /*0d20*/  IMAD.WIDE.U32 R4, R9.reuse, 0x4, R6 ;  /* 0x0000000409047825 */ /* 0x042fe400078e0006 */
[----:B------:R-:W0:Y:S04]  /*0d30*/  LDC.64 R6, c[0x0][0x390] ;  /* 0x0000e400ff067b82 */ /* 0x000e280000000a00 */
[----:B------:R-:W3:Y:S01]  /*0d40*/  LDG.E R5, desc[UR6][R4.64] ;  /* 0x0000000604057981 */ /* 0x000ee2000c1e1900 */
[----:B0-----:R-:W-:Y:S01]  /*0d50*/  IMAD.WIDE.U32 R6, R9, 0x4, R6 ;  /* 0x0000000409067825 */ /* 0x001fe200078e0006 */
[----:B---3--:R-:W-:-:S05]  /*0d60*/  IADD3 R9, PT, PT, R2, R5, RZ ;  /* 0x0000000502097210 */ /* 0x008fca0007ffe0ff */
[----:B------:R0:W-:Y:S02]  /*0d70*/  STG.E desc[UR6][R6.64], R9 ;  /* 0x0000000906007986 */ /* 0x0001e4000c101906 */
.L_x_13:
[----:B0-----:R-:W-:Y:S05]  /*0d80*/  BSYNC.RECONVERGENT B0 ;  /* 0x0000000000007941 */ /* 0x001fea0003800200 */
.L_x_6:
[----:B------:R-:W-:Y:S05]  /*0d90*/  @P3 BRA `(.L_x_14) ;  /* 0xfffffff400003947 */ /* 0x000fea000383ffff */
[----:B0-----:R-:W-:Y:S05]  /*0da0*/  EXIT ;  /* 0x000000000000794d */ /* 0x001fea0003800000 */
.L_x_15:
[----:B------:R-:W-:-:S00]  /*0db0*/  BRA `(.L_x_15) ;  /* 0xfffffffc00fc7947 */ /* 0x000fc0000383ffff */
[----:B------:R-:W-:-:S00]  /*0dc0*/  NOP ;  /* 0x0000000000007918 */ /* 0x000fc00000000000 */
        /* <DEDUP_REMOVED lines=11> */
.L_x_16:


//--------------------- .nv.shared.reserved.0     --------------------------
	.section	.nv.shared.reserved.0,"aw",@nobits
	.weak		__nv_reservedSMEM_offset_0_alias
	.size		__nv_reservedSMEM_offset_0_alias, 0, 64
	.other		__nv_reservedSMEM_offset_0_alias,@"STO_CUDA_RESERVED_SHARED STV_DEFAULT"
__nv_reservedSMEM_offset_0_alias:
	.zero		0
	.zero		64


//--------------------- .nv.constant0._Z12matrixSumGpuPiS_S_ii --------------------------
	.section	.nv.constant0._Z12matrixSumGpuPiS_S_ii,"a",@progbits
	.sectionflags	@""
	.align	4
.nv.constant0._Z12matrixSumGpuPiS_S_ii:
	.zero		928


//--------------------- SYMBOLS --------------------------

	.type		.nv.reservedSmem.offset0,@object
	.size		.nv.reservedSmem.offset0,0x4
